//
// Generated by NVIDIA NVVM Compiler
//
// Compiler Build ID: CL-36424714
// Cuda compilation tools, release 13.0, V13.0.88
// Based on NVVM 20.0.0
//

.version 9.0
.target sm_100
.address_size 64

	// .globl	_Z10checkIndexv
.extern .func  (.param .b32 func_retval0) vprintf
(
	.param .b64 vprintf_param_0,
	.param .b64 vprintf_param_1
)
;
.global .align 1 .b8 $str[97] = {116, 104, 114, 101, 97, 100, 73, 100, 120, 46, 120, 58, 40, 37, 100, 44, 32, 37, 100, 44, 32, 37, 100, 41, 32, 98, 108, 111, 99, 107, 73, 100, 120, 46, 120, 58, 40, 37, 100, 44, 32, 37, 100, 44, 32, 37, 100, 41, 32, 98, 108, 111, 99, 107, 68, 105, 109, 46, 120, 58, 40, 37, 100, 44, 32, 37, 100, 44, 32, 37, 100, 41, 32, 103, 114, 105, 100, 68, 105, 109, 46, 120, 58, 40, 37, 100, 44, 32, 37, 100, 44, 32, 37, 100, 41, 10};

.visible .entry _Z10checkIndexv()
{
	.local .align 16 .b8 	__local_depot0[48];
	.reg .b64 	%SP;
	.reg .b64 	%SPL;
	.reg .b32 	%r<15>;
	.reg .b64 	%rd<5>;

	mov.u64 	%SPL, __local_depot0;
	cvta.local.u64 	%SP, %SPL;
	add.u64 	%rd1, %SP, 0;
	add.u64 	%rd2, %SPL, 0;
	mov.u32 	%r1, %tid.x;
	mov.u32 	%r2, %tid.y;
	mov.u32 	%r3, %tid.z;
	mov.u32 	%r4, %ctaid.x;
	mov.u32 	%r5, %ctaid.y;
	mov.u32 	%r6, %ctaid.z;
	mov.u32 	%r7, %ntid.x;
	mov.u32 	%r8, %ntid.y;
	mov.u32 	%r9, %ntid.z;
	mov.u32 	%r10, %nctaid.x;
	mov.u32 	%r11, %nctaid.y;
	mov.u32 	%r12, %nctaid.z;
	st.local.v4.u32 	[%rd2], {%r1, %r2, %r3, %r4};
	st.local.v4.u32 	[%rd2+16], {%r5, %r6, %r7, %r8};
	st.local.v4.u32 	[%rd2+32], {%r9, %r10, %r11, %r12};
	mov.u64 	%rd3, $str;
	cvta.global.u64 	%rd4, %rd3;
	{ // callseq 0, 0
	.param .b64 param0;
	st.param.b64 	[param0], %rd4;
	.param .b64 param1;
	st.param.b64 	[param1], %rd1;
	.param .b32 retval0;
	call.uni (retval0), 
	vprintf, 
	(
	param0, 
	param1
	);
	ld.param.b32 	%r13, [retval0];
	} // callseq 0
	ret;

}


// ===== COMPILED SASS (sm_100) =====

	.target	sm_100

	.elftype	@"ET_EXEC"


//--------------------- .note.nv.tkinfo           --------------------------
	.section	.note.nv.tkinfo,"",@"SHT_NOTE"
	.sectionflags	@"SHF_NOTE_NV_TKINFO"
	.tkinfo
        /*0018*/ 	.word	0x00000002
        /*0030*/ 	.string	""
        /*0030*/ 	.string	"ptxas"
        /*0030*/ 	.string	"Cuda compilation tools, release 13.0, V13.0.88"
        /*0030*/ 	.string	"Build cuda_13.0.r13.0/compiler.36424714_0"
        /*0030*/ 	.string	"-arch sm_100 -m 64 "



//--------------------- .note.nv.cuinfo           --------------------------
	.section	.note.nv.cuinfo,"",@"SHT_NOTE"
	.sectionflags	@"SHF_NOTE_NV_CUINFO"
        /*0018*/ 	.short	0x0002
        /*001a*/ 	.short	0x0064
        /*001c*/ 	.short	0x0082
	.zero		2


//--------------------- .nv.info                  --------------------------
	.section	.nv.info,"",@"SHT_CUDA_INFO"
	.align	4


	//----- nvinfo : EIATTR_REGCOUNT
	.align		4
        /*0000*/ 	.byte	0x04, 0x2f
        /*0002*/ 	.short	(.L_2 - .L_1)
	.align		4
.L_1:
        /*0004*/ 	.word	index@(_Z10checkIndexv)
        /*0008*/ 	.word	0x00000018


	//----- nvinfo : EIATTR_FRAME_SIZE
	.align		4
.L_2:
        /*000c*/ 	.byte	0x04, 0x11
        /*000e*/ 	.short	(.L_4 - .L_3)
	.align		4
.L_3:
        /*0010*/ 	.word	index@(_Z10checkIndexv)
        /*0014*/ 	.word	0x00000030


	//----- nvinfo : EIATTR_MIN_STACK_SIZE
	.align		4
.L_4:
        /*0018*/ 	.byte	0x04, 0x12
        /*001a*/ 	.short	(.L_6 - .L_5)
	.align		4
.L_5:
        /*001c*/ 	.word	index@(_Z10checkIndexv)
        /*0020*/ 	.word	0x00000030
.L_6:


//--------------------- .nv.compat                --------------------------
	.section	.nv.compat,"",@"SHT_CUDA_COMPAT_INFO"
	.align	4
        /*0000*/ 	.byte	0x02, 0x09, 0x00, 0x00, 0x02, 0x02, 0x01, 0x00, 0x02, 0x05, 0x05, 0x00, 0x03, 0x07, 0x01, 0x01
        /*0010*/ 	.byte	0x02, 0x03, 0x00, 0x00, 0x02, 0x06, 0x01, 0x00, 0x04, 0x0b, 0x08, 0x00, 0x09, 0x00, 0x00, 0x00
        /*0020*/ 	.byte	0x00, 0x00, 0x00, 0x00


//--------------------- .nv.info._Z10checkIndexv  --------------------------
	.section	.nv.info._Z10checkIndexv,"",@"SHT_CUDA_INFO"
	.sectionflags	@""
	.align	4


	//----- nvinfo : EIATTR_CUDA_API_VERSION
	.align		4
        /*0000*/ 	.byte	0x04, 0x37
        /*0002*/ 	.short	(.L_8 - .L_7)
.L_7:
        /*0004*/ 	.word	0x00000082


	//----- nvinfo : EIATTR_SPARSE_MMA_MASK
	.align		4
.L_8:
        /*0008*/ 	.byte	0x03, 0x50
        /*000a*/ 	.short	0x0000


	//----- nvinfo : EIATTR_MAXREG_COUNT
	.align		4
        /*000c*/ 	.byte	0x03, 0x1b
        /*000e*/ 	.short	0x00ff


	//----- nvinfo : EIATTR_EXTERNS
	.align		4
        /*0010*/ 	.byte	0x04, 0x0f
        /*0012*/ 	.short	(.L_10 - .L_9)


	//   ....[0]....
	.align		4
.L_9:
        /*0014*/ 	.word	index@(vprintf)


	//----- nvinfo : EIATTR_MERCURY_ISA_VERSION
	.align		4
.L_10:
        /*0018*/ 	.byte	0x03, 0x5f
        /*001a*/ 	.short	0x0101


	//----- nvinfo : EIATTR_VRC_CTA_INIT_COUNT
	.align		4
        /*001c*/ 	.byte	0x02, 0x4a
	.zero		1
	.zero		1


	//----- nvinfo : EIATTR_SYSCALL_OFFSETS
	.align		4
        /*0020*/ 	.byte	0x04, 0x46
        /*0022*/ 	.short	(.L_12 - .L_11)


	//   ....[0]....
.L_11:
        /*0024*/ 	.word	0x000001b0


	//----- nvinfo : EIATTR_EXIT_INSTR_OFFSETS
	.align		4
.L_12:
        /*0028*/ 	.byte	0x04, 0x1c
        /*002a*/ 	.short	(.L_14 - .L_13)


	//   ....[0]....
.L_13:
        /*002c*/ 	.word	0x000001c0


	//----- nvinfo : EIATTR_SW_WAR
	.align		4
.L_14:
        /*0030*/ 	.byte	0x04, 0x36
        /*0032*/ 	.short	(.L_16 - .L_15)
.L_15:
        /*0034*/ 	.word	0x00000008
.L_16:


//--------------------- .nv.callgraph             --------------------------
	.section	.nv.callgraph,"",@"SHT_CUDA_CALLGRAPH"
	.align	4
	.sectionentsize	8
	.align		4
        /*0000*/ 	.word	0x00000000
	.align		4
        /*0004*/ 	.word	0xffffffff
	.align		4
        /*0008*/ 	.word	index@(_Z10checkIndexv)
	.align		4
        /*000c*/ 	.word	index@(vprintf)
	.align		4
        /*0010*/ 	.word	0x00000000
	.align		4
        /*0014*/ 	.word	0xfffffffe
	.align		4
        /*0018*/ 	.word	0x00000000
	.align		4
        /*001c*/ 	.word	0xfffffffd
	.align		4
        /*0020*/ 	.word	0x00000000
	.align		4
        /*0024*/ 	.word	0xfffffffc


//--------------------- .nv.constant4             --------------------------
	.section	.nv.constant4,"a",@progbits
	.align	8
	.align		8
.nv.constant4:
        /*0000*/ 	.dword	vprintf
	.align		8
        /*0008*/ 	.dword	$str


//--------------------- .text._Z10checkIndexv     --------------------------
	.section	.text._Z10checkIndexv,"ax",@progbits
	.align	128
        .global         _Z10checkIndexv
        .type           _Z10checkIndexv,@function
        .size           _Z10checkIndexv,(.L_x_2 - _Z10checkIndexv)
        .other          _Z10checkIndexv,@"STO_CUDA_ENTRY STV_DEFAULT"
_Z10checkIndexv:
.text._Z10checkIndexv:
[----:B------:R-:W0:Y:S01]  /*0000*/  LDC R1, c[0x0][0x37c] ;  /* 0x0000df00ff017b82 */ /* 0x000e220000000800 */
[----:B------:R-:W1:Y:S01]  /*0010*/  S2R R8, SR_TID.X ;  /* 0x0000000000087919 */ /* 0x000e620000002100 */
[----:B------:R-:W2:Y:S06]  /*0020*/  LDCU UR5, c[0x0][0x2fc] ;  /* 0x00005f80ff0577ac */ /* 0x000eac0008000800 */
[----:B------:R-:W3:Y:S01]  /*0030*/  LDC R14, c[0x0][0x360] ;  /* 0x0000d800ff0e7b82 */ /* 0x000ee20000000800 */
[----:B0-----:R-:W-:Y:S01]  /*0040*/  VIADD R1, R1, 0xffffffd0 ;  /* 0xffffffd001017836 */ /* 0x001fe20000000000 */
[----:B------:R-:W1:Y:S01]  /*0050*/  S2R R9, SR_TID.Y ;  /* 0x0000000000097919 */ /* 0x000e620000002200 */
[----:B------:R-:W-:Y:S01]  /*0060*/  MOV R0, 0x0 ;  /* 0x0000000000007802 */ /* 0x000fe20000000f00 */
[----:B------:R-:W0:Y:S01]  /*0070*/  LDCU UR4, c[0x0][0x2f8] ;  /* 0x00005f00ff0477ac */ /* 0x000e220008000800 */
[----:B------:R-:W1:Y:S03]  /*0080*/  S2R R10, SR_TID.Z ;  /* 0x00000000000a7919 */ /* 0x000e660000002300 */
[----:B------:R-:W3:Y:S01]  /*0090*/  LDC R15, c[0x0][0x364] ;  /* 0x0000d900ff0f7b82 */ /* 0x000ee20000000800 */
[----:B------:R-:W4:Y:S01]  /*00a0*/  LDCU.64 UR6, c[0x4][0x8] ;  /* 0x01000100ff0677ac */ /* 0x000f220008000a00 */
[----:B------:R-:W1:Y:S01]  /*00b0*/  S2R R11, SR_CTAID.X ;  /* 0x00000000000b7919 */ /* 0x000e620000002500 */
[----:B------:R-:W3:Y:S05]  /*00c0*/  S2R R12, SR_CTAID.Y ;  /* 0x00000000000c7919 */ /* 0x000eea0000002600 */
[----:B------:R-:W5:Y:S01]  /*00d0*/  LDC R16, c[0x0][0x368] ;  /* 0x0000da00ff107b82 */ /* 0x000f620000000800 */
[----:B------:R-:W3:Y:S01]  /*00e0*/  S2R R13, SR_CTAID.Z ;  /* 0x00000000000d7919 */ /* 0x000ee20000002700 */
[----:B0-----:R-:W-:-:S06]  /*00f0*/  IADD3 R6, P0, PT, R1, UR4, RZ ;  /* 0x0000000401067c10 */ /* 0x001fcc000ff1e0ff */
[----:B------:R-:W5:Y:S01]  /*0100*/  LDC R17, c[0x0][0x370] ;  /* 0x0000dc00ff117b82 */ /* 0x000f620000000800 */
[----:B----4-:R-:W-:Y:S01]  /*0110*/  IMAD.U32 R4, RZ, RZ, UR6 ;  /* 0x00000006ff047e24 */ /* 0x010fe2000f8e00ff */
[----:B------:R-:W-:Y:S01]  /*0120*/  MOV R5, UR7 ;  /* 0x0000000700057c02 */ /* 0x000fe20008000f00 */
[----:B--2---:R-:W-:-:S05]  /*0130*/  IMAD.X R7, RZ, RZ, UR5, P0 ;  /* 0x00000005ff077e24 */ /* 0x004fca00080e06ff */
[----:B------:R-:W5:Y:S08]  /*0140*/  LDC R18, c[0x0][0x374] ;  /* 0x0000dd00ff127b82 */ /* 0x000f700000000800 */
[----:B------:R-:W5:Y:S01]  /*0150*/  LDC R19, c[0x0][0x378] ;  /* 0x0000de00ff137b82 */ /* 0x000f620000000800 */
[----:B-1----:R0:W-:Y:S07]  /*0160*/  STL.128 [R1], R8 ;  /* 0x0000000801007387 */ /* 0x0021ee0000100c00 */
[----:B------:R0:W1:Y:S01]  /*0170*/  LDC.64 R2, c[0x4][R0] ;  /* 0x0100000000027b82 */ /* 0x0000620000000a00 */
[----:B---3--:R0:W-:Y:S04]  /*0180*/  STL.128 [R1+0x10], R12 ;  /* 0x0000100c01007387 */ /* 0x0081e80000100c00 */
[----:B-----5:R0:W-:Y:S02]  /*0190*/  STL.128 [R1+0x20], R16 ;  /* 0x0000201001007387 */ /* 0x0201e40000100c00 */
[----:B------:R-:W-:-:S07]  /*01a0*/  LEPC R20, `(.L_x_0) ;  /* 0x000000001014794e */ /* 0x000fce0000000000 */
[----:B01----:R-:W-:Y:S05]  /*01b0*/  CALL.ABS.NOINC R2 ;  /* 0x0000000002007343 */ /* 0x003fea0003c00000 */
.L_x_0:
[----:B------:R-:W-:Y:S05]  /*01c0*/  EXIT ;  /* 0x000000000000794d */ /* 0x000fea0003800000 */
.L_x_1:
[----:B------:R-:W-:-:S00]  /*01d0*/  BRA `(.L_x_1) ;  /* 0xfffffffc00fc7947 */ /* 0x000fc0000383ffff */
[----:B------:R-:W-:-:S00]  /*01e0*/  NOP ;  /* 0x0000000000007918 */ /* 0x000fc00000000000 */
        /* <DEDUP_REMOVED lines=9> */
.L_x_2:


//--------------------- .nv.global.init           --------------------------
	.section	.nv.global.init,"aw",@progbits
.nv.global.init:
	.type		$str,@object
	.size		$str,(.L_0 - $str)
$str:
        /*0000*/ 	.byte	0x74, 0x68, 0x72, 0x65, 0x61, 0x64, 0x49, 0x64, 0x78, 0x2e, 0x78, 0x3a, 0x28, 0x25, 0x64, 0x2c
        /*0010*/ 	.byte	0x20, 0x25, 0x64, 0x2c, 0x20, 0x25, 0x64, 0x29, 0x20, 0x62, 0x6c, 0x6f, 0x63, 0x6b, 0x49, 0x64
        /*0020*/ 	.byte	0x78, 0x2e, 0x78, 0x3a, 0x28, 0x25, 0x64, 0x2c, 0x20, 0x25, 0x64, 0x2c, 0x20, 0x25, 0x64, 0x29
        /*0030*/ 	.byte	0x20, 0x62, 0x6c, 0x6f, 0x63, 0x6b, 0x44, 0x69, 0x6d, 0x2e, 0x78, 0x3a, 0x28, 0x25, 0x64, 0x2c
        /*0040*/ 	.byte	0x20, 0x25, 0x64, 0x2c, 0x20, 0x25, 0x64, 0x29, 0x20, 0x67, 0x72, 0x69, 0x64, 0x44, 0x69, 0x6d
        /*0050*/ 	.byte	0x2e, 0x78, 0x3a, 0x28, 0x25, 0x64, 0x2c, 0x20, 0x25, 0x64, 0x2c, 0x20, 0x25, 0x64, 0x29, 0x0a
        /*0060*/ 	.byte	0x00
.L_0:


//--------------------- .nv.shared.reserved.0     --------------------------
	.section	.nv.shared.reserved.0,"aw",@nobits
	.weak		__nv_reservedSMEM_offset_0_alias
	.size		__nv_reservedSMEM_offset_0_alias, 0, 64
	.other		__nv_reservedSMEM_offset_0_alias,@"STO_CUDA_RESERVED_SHARED STV_DEFAULT"
__nv_reservedSMEM_offset_0_alias:
	.zero		0
	.zero		64


//--------------------- .nv.constant0._Z10checkIndexv --------------------------
	.section	.nv.constant0._Z10checkIndexv,"a",@progbits
	.sectionflags	@""
	.align	4
.nv.constant0._Z10checkIndexv:
	.zero		896


//--------------------- SYMBOLS --------------------------

	.type		.nv.reservedSmem.offset0,@object
	.size		.nv.reservedSmem.offset0,0x4
	.type		vprintf,@function
